//
// Generated by NVIDIA NVVM Compiler
//
// Compiler Build ID: CL-36424714
// Cuda compilation tools, release 13.0, V13.0.88
// Based on NVVM 20.0.0
//

.version 9.0
.target sm_100
.address_size 64

	// .globl	_Z7minapplPiS_i
// smin has been demoted

.visible .entry _Z7minapplPiS_i(
	.param .u64 .ptr .align 1 _Z7minapplPiS_i_param_0,
	.param .u64 .ptr .align 1 _Z7minapplPiS_i_param_1,
	.param .u32 _Z7minapplPiS_i_param_2
)
{
	.reg .pred 	%p<11>;
	.reg .b32 	%r<163>;
	.reg .b64 	%rd<77>;
	// demoted variable
	.shared .align 4 .b8 smin[36];
	ld.param.u64 	%rd3, [_Z7minapplPiS_i_param_0];
	ld.param.u64 	%rd2, [_Z7minapplPiS_i_param_1];
	ld.param.u32 	%r15, [_Z7minapplPiS_i_param_2];
	cvta.to.global.u64 	%rd1, %rd3;
	mov.u32 	%r1, %tid.x;
	mov.u32 	%r16, %ctaid.x;
	mov.u32 	%r2, %ntid.x;
	mad.lo.s32 	%r3, %r16, %r2, %r1;
	setp.ge.u32 	%p1, %r3, %r15;
	@%p1 bra 	$L__BB0_16;
	mul.lo.s32 	%r17, %r3, 9;
	mul.wide.u32 	%rd4, %r17, 4;
	add.s64 	%rd5, %rd1, %rd4;
	ld.global.u32 	%r18, [%rd5];
	st.shared.u32 	[smin], %r18;
	add.s32 	%r4, %r17, 1;
	mul.wide.u32 	%rd6, %r4, 4;
	add.s64 	%rd7, %rd1, %rd6;
	ld.global.u32 	%r19, [%rd7];
	st.shared.u32 	[smin+4], %r19;
	add.s32 	%r20, %r17, 2;
	mul.wide.u32 	%rd8, %r20, 4;
	add.s64 	%rd9, %rd1, %rd8;
	ld.global.u32 	%r21, [%rd9];
	st.shared.u32 	[smin+8], %r21;
	add.s32 	%r22, %r17, 3;
	mul.wide.u32 	%rd10, %r22, 4;
	add.s64 	%rd11, %rd1, %rd10;
	ld.global.u32 	%r23, [%rd11];
	st.shared.u32 	[smin+12], %r23;
	add.s32 	%r24, %r17, 4;
	mul.wide.u32 	%rd12, %r24, 4;
	add.s64 	%rd13, %rd1, %rd12;
	ld.global.u32 	%r25, [%rd13];
	st.shared.u32 	[smin+16], %r25;
	add.s32 	%r26, %r17, 5;
	mul.wide.u32 	%rd14, %r26, 4;
	add.s64 	%rd15, %rd1, %rd14;
	ld.global.u32 	%r27, [%rd15];
	st.shared.u32 	[smin+20], %r27;
	add.s32 	%r28, %r17, 6;
	mul.wide.u32 	%rd16, %r28, 4;
	add.s64 	%rd17, %rd1, %rd16;
	ld.global.u32 	%r29, [%rd17];
	st.shared.u32 	[smin+24], %r29;
	add.s32 	%r30, %r17, 7;
	mul.wide.u32 	%rd18, %r30, 4;
	add.s64 	%rd19, %rd1, %rd18;
	ld.global.u32 	%r31, [%rd19];
	st.shared.u32 	[smin+28], %r31;
	add.s32 	%r32, %r17, 8;
	mul.wide.u32 	%rd20, %r32, 4;
	add.s64 	%rd21, %rd1, %rd20;
	ld.global.u32 	%r33, [%rd21];
	st.shared.u32 	[smin+32], %r33;
	bar.sync 	0;
	setp.lt.u32 	%p2, %r2, 2;
	@%p2 bra 	$L__BB0_14;
	add.s32 	%r5, %r2, -1;
	setp.eq.s32 	%p3, %r2, 2;
	mov.b32 	%r162, 1;
	@%p3 bra 	$L__BB0_10;
	and.b32  	%r6, %r5, -2;
	shl.b32 	%r36, %r3, 3;
	sub.s32 	%r161, %r4, %r36;
	mov.b32 	%r160, 2;
$L__BB0_4:
	add.s32 	%r10, %r160, -1;
	setp.ge.u32 	%p4, %r1, %r10;
	@%p4 bra 	$L__BB0_6;
	rem.u32 	%r37, %r161, %r15;
	mul.lo.s32 	%r38, %r37, 9;
	ld.shared.u32 	%r39, [smin];
	mul.wide.u32 	%rd22, %r38, 4;
	add.s64 	%rd23, %rd1, %rd22;
	ld.global.u32 	%r40, [%rd23];
	min.s32 	%r41, %r39, %r40;
	st.shared.u32 	[smin], %r41;
	ld.shared.u32 	%r42, [smin+4];
	add.s32 	%r43, %r38, 1;
	mul.wide.u32 	%rd24, %r43, 4;
	add.s64 	%rd25, %rd1, %rd24;
	ld.global.u32 	%r44, [%rd25];
	min.s32 	%r45, %r42, %r44;
	st.shared.u32 	[smin+4], %r45;
	ld.shared.u32 	%r46, [smin+8];
	add.s32 	%r47, %r38, 2;
	mul.wide.u32 	%rd26, %r47, 4;
	add.s64 	%rd27, %rd1, %rd26;
	ld.global.u32 	%r48, [%rd27];
	min.s32 	%r49, %r46, %r48;
	st.shared.u32 	[smin+8], %r49;
	ld.shared.u32 	%r50, [smin+12];
	add.s32 	%r51, %r38, 3;
	mul.wide.u32 	%rd28, %r51, 4;
	add.s64 	%rd29, %rd1, %rd28;
	ld.global.u32 	%r52, [%rd29];
	min.s32 	%r53, %r50, %r52;
	st.shared.u32 	[smin+12], %r53;
	ld.shared.u32 	%r54, [smin+16];
	add.s32 	%r55, %r38, 4;
	mul.wide.u32 	%rd30, %r55, 4;
	add.s64 	%rd31, %rd1, %rd30;
	ld.global.u32 	%r56, [%rd31];
	min.s32 	%r57, %r54, %r56;
	st.shared.u32 	[smin+16], %r57;
	ld.shared.u32 	%r58, [smin+20];
	add.s32 	%r59, %r38, 5;
	mul.wide.u32 	%rd32, %r59, 4;
	add.s64 	%rd33, %rd1, %rd32;
	ld.global.u32 	%r60, [%rd33];
	min.s32 	%r61, %r58, %r60;
	st.shared.u32 	[smin+20], %r61;
	ld.shared.u32 	%r62, [smin+24];
	add.s32 	%r63, %r38, 6;
	mul.wide.u32 	%rd34, %r63, 4;
	add.s64 	%rd35, %rd1, %rd34;
	ld.global.u32 	%r64, [%rd35];
	min.s32 	%r65, %r62, %r64;
	st.shared.u32 	[smin+24], %r65;
	ld.shared.u32 	%r66, [smin+28];
	add.s32 	%r67, %r38, 7;
	mul.wide.u32 	%rd36, %r67, 4;
	add.s64 	%rd37, %rd1, %rd36;
	ld.global.u32 	%r68, [%rd37];
	min.s32 	%r69, %r66, %r68;
	st.shared.u32 	[smin+28], %r69;
	ld.shared.u32 	%r70, [smin+32];
	add.s32 	%r71, %r38, 8;
	mul.wide.u32 	%rd38, %r71, 4;
	add.s64 	%rd39, %rd1, %rd38;
	ld.global.u32 	%r72, [%rd39];
	min.s32 	%r73, %r70, %r72;
	st.shared.u32 	[smin+32], %r73;
$L__BB0_6:
	bar.sync 	0;
	setp.gt.u32 	%p5, %r1, %r10;
	@%p5 bra 	$L__BB0_8;
	add.s32 	%r74, %r161, 1;
	rem.u32 	%r75, %r74, %r15;
	mul.lo.s32 	%r76, %r75, 9;
	ld.shared.u32 	%r77, [smin];
	mul.wide.u32 	%rd40, %r76, 4;
	add.s64 	%rd41, %rd1, %rd40;
	ld.global.u32 	%r78, [%rd41];
	min.s32 	%r79, %r77, %r78;
	st.shared.u32 	[smin], %r79;
	ld.shared.u32 	%r80, [smin+4];
	add.s32 	%r81, %r76, 1;
	mul.wide.u32 	%rd42, %r81, 4;
	add.s64 	%rd43, %rd1, %rd42;
	ld.global.u32 	%r82, [%rd43];
	min.s32 	%r83, %r80, %r82;
	st.shared.u32 	[smin+4], %r83;
	ld.shared.u32 	%r84, [smin+8];
	add.s32 	%r85, %r76, 2;
	mul.wide.u32 	%rd44, %r85, 4;
	add.s64 	%rd45, %rd1, %rd44;
	ld.global.u32 	%r86, [%rd45];
	min.s32 	%r87, %r84, %r86;
	st.shared.u32 	[smin+8], %r87;
	ld.shared.u32 	%r88, [smin+12];
	add.s32 	%r89, %r76, 3;
	mul.wide.u32 	%rd46, %r89, 4;
	add.s64 	%rd47, %rd1, %rd46;
	ld.global.u32 	%r90, [%rd47];
	min.s32 	%r91, %r88, %r90;
	st.shared.u32 	[smin+12], %r91;
	ld.shared.u32 	%r92, [smin+16];
	add.s32 	%r93, %r76, 4;
	mul.wide.u32 	%rd48, %r93, 4;
	add.s64 	%rd49, %rd1, %rd48;
	ld.global.u32 	%r94, [%rd49];
	min.s32 	%r95, %r92, %r94;
	st.shared.u32 	[smin+16], %r95;
	ld.shared.u32 	%r96, [smin+20];
	add.s32 	%r97, %r76, 5;
	mul.wide.u32 	%rd50, %r97, 4;
	add.s64 	%rd51, %rd1, %rd50;
	ld.global.u32 	%r98, [%rd51];
	min.s32 	%r99, %r96, %r98;
	st.shared.u32 	[smin+20], %r99;
	ld.shared.u32 	%r100, [smin+24];
	add.s32 	%r101, %r76, 6;
	mul.wide.u32 	%rd52, %r101, 4;
	add.s64 	%rd53, %rd1, %rd52;
	ld.global.u32 	%r102, [%rd53];
	min.s32 	%r103, %r100, %r102;
	st.shared.u32 	[smin+24], %r103;
	ld.shared.u32 	%r104, [smin+28];
	add.s32 	%r105, %r76, 7;
	mul.wide.u32 	%rd54, %r105, 4;
	add.s64 	%rd55, %rd1, %rd54;
	ld.global.u32 	%r106, [%rd55];
	min.s32 	%r107, %r104, %r106;
	st.shared.u32 	[smin+28], %r107;
	ld.shared.u32 	%r108, [smin+32];
	add.s32 	%r109, %r76, 8;
	mul.wide.u32 	%rd56, %r109, 4;
	add.s64 	%rd57, %rd1, %rd56;
	ld.global.u32 	%r110, [%rd57];
	min.s32 	%r111, %r108, %r110;
	st.shared.u32 	[smin+32], %r111;
$L__BB0_8:
	bar.sync 	0;
	add.s32 	%r161, %r161, 2;
	add.s32 	%r12, %r160, 2;
	setp.ne.s32 	%p6, %r160, %r6;
	mov.u32 	%r160, %r12;
	@%p6 bra 	$L__BB0_4;
	add.s32 	%r162, %r12, -1;
$L__BB0_10:
	and.b32  	%r112, %r5, 1;
	setp.eq.b32 	%p7, %r112, 1;
	not.pred 	%p8, %p7;
	@%p8 bra 	$L__BB0_14;
	setp.ge.u32 	%p9, %r1, %r162;
	@%p9 bra 	$L__BB0_13;
	add.s32 	%r113, %r162, %r3;
	rem.u32 	%r114, %r113, %r15;
	mul.lo.s32 	%r115, %r114, 9;
	ld.shared.u32 	%r116, [smin];
	mul.wide.u32 	%rd58, %r115, 4;
	add.s64 	%rd59, %rd1, %rd58;
	ld.global.u32 	%r117, [%rd59];
	min.s32 	%r118, %r116, %r117;
	st.shared.u32 	[smin], %r118;
	ld.shared.u32 	%r119, [smin+4];
	add.s32 	%r120, %r115, 1;
	mul.wide.u32 	%rd60, %r120, 4;
	add.s64 	%rd61, %rd1, %rd60;
	ld.global.u32 	%r121, [%rd61];
	min.s32 	%r122, %r119, %r121;
	st.shared.u32 	[smin+4], %r122;
	ld.shared.u32 	%r123, [smin+8];
	add.s32 	%r124, %r115, 2;
	mul.wide.u32 	%rd62, %r124, 4;
	add.s64 	%rd63, %rd1, %rd62;
	ld.global.u32 	%r125, [%rd63];
	min.s32 	%r126, %r123, %r125;
	st.shared.u32 	[smin+8], %r126;
	ld.shared.u32 	%r127, [smin+12];
	add.s32 	%r128, %r115, 3;
	mul.wide.u32 	%rd64, %r128, 4;
	add.s64 	%rd65, %rd1, %rd64;
	ld.global.u32 	%r129, [%rd65];
	min.s32 	%r130, %r127, %r129;
	st.shared.u32 	[smin+12], %r130;
	ld.shared.u32 	%r131, [smin+16];
	add.s32 	%r132, %r115, 4;
	mul.wide.u32 	%rd66, %r132, 4;
	add.s64 	%rd67, %rd1, %rd66;
	ld.global.u32 	%r133, [%rd67];
	min.s32 	%r134, %r131, %r133;
	st.shared.u32 	[smin+16], %r134;
	ld.shared.u32 	%r135, [smin+20];
	add.s32 	%r136, %r115, 5;
	mul.wide.u32 	%rd68, %r136, 4;
	add.s64 	%rd69, %rd1, %rd68;
	ld.global.u32 	%r137, [%rd69];
	min.s32 	%r138, %r135, %r137;
	st.shared.u32 	[smin+20], %r138;
	ld.shared.u32 	%r139, [smin+24];
	add.s32 	%r140, %r115, 6;
	mul.wide.u32 	%rd70, %r140, 4;
	add.s64 	%rd71, %rd1, %rd70;
	ld.global.u32 	%r141, [%rd71];
	min.s32 	%r142, %r139, %r141;
	st.shared.u32 	[smin+24], %r142;
	ld.shared.u32 	%r143, [smin+28];
	add.s32 	%r144, %r115, 7;
	mul.wide.u32 	%rd72, %r144, 4;
	add.s64 	%rd73, %rd1, %rd72;
	ld.global.u32 	%r145, [%rd73];
	min.s32 	%r146, %r143, %r145;
	st.shared.u32 	[smin+28], %r146;
	ld.shared.u32 	%r147, [smin+32];
	add.s32 	%r148, %r115, 8;
	mul.wide.u32 	%rd74, %r148, 4;
	add.s64 	%rd75, %rd1, %rd74;
	ld.global.u32 	%r149, [%rd75];
	min.s32 	%r150, %r147, %r149;
	st.shared.u32 	[smin+32], %r150;
$L__BB0_13:
	bar.sync 	0;
$L__BB0_14:
	setp.ne.s32 	%p10, %r3, 0;
	@%p10 bra 	$L__BB0_16;
	cvta.to.global.u64 	%rd76, %rd2;
	ld.shared.u32 	%r151, [smin];
	st.global.u32 	[%rd76], %r151;
	ld.shared.u32 	%r152, [smin+4];
	st.global.u32 	[%rd76+4], %r152;
	ld.shared.u32 	%r153, [smin+8];
	st.global.u32 	[%rd76+8], %r153;
	ld.shared.u32 	%r154, [smin+12];
	st.global.u32 	[%rd76+12], %r154;
	ld.shared.u32 	%r155, [smin+16];
	st.global.u32 	[%rd76+16], %r155;
	ld.shared.u32 	%r156, [smin+20];
	st.global.u32 	[%rd76+20], %r156;
	ld.shared.u32 	%r157, [smin+24];
	st.global.u32 	[%rd76+24], %r157;
	ld.shared.u32 	%r158, [smin+28];
	st.global.u32 	[%rd76+28], %r158;
	ld.shared.u32 	%r159, [smin+32];
	st.global.u32 	[%rd76+32], %r159;
$L__BB0_16:
	ret;

}


// ===== COMPILED SASS (sm_100) =====

	.target	sm_100

	.elftype	@"ET_EXEC"


//--------------------- .note.nv.tkinfo           --------------------------
	.section	.note.nv.tkinfo,"",@"SHT_NOTE"
	.sectionflags	@"SHF_NOTE_NV_TKINFO"
	.tkinfo
        /*0018*/ 	.word	0x00000002
        /*0030*/ 	.string	""
        /*0030*/ 	.string	"ptxas"
        /*0030*/ 	.string	"Cuda compilation tools, release 13.0, V13.0.88"
        /*0030*/ 	.string	"Build cuda_13.0.r13.0/compiler.36424714_0"
        /*0030*/ 	.string	"-arch sm_100 -m 64 "



//--------------------- .note.nv.cuinfo           --------------------------
	.section	.note.nv.cuinfo,"",@"SHT_NOTE"
	.sectionflags	@"SHF_NOTE_NV_CUINFO"
        /*0018*/ 	.short	0x0002
        /*001a*/ 	.short	0x0064
        /*001c*/ 	.short	0x0082
	.zero		2


//--------------------- .nv.info                  --------------------------
	.section	.nv.info,"",@"SHT_CUDA_INFO"
	.align	4


	//----- nvinfo : EIATTR_REGCOUNT
	.align		4
        /*0000*/ 	.byte	0x04, 0x2f
        /*0002*/ 	.short	(.L_1 - .L_0)
	.align		4
.L_0:
        /*0004*/ 	.word	index@(_Z7minapplPiS_i)
        /*0008*/ 	.word	0x00000020


	//----- nvinfo : EIATTR_FRAME_SIZE
	.align		4
.L_1:
        /*000c*/ 	.byte	0x04, 0x11
        /*000e*/ 	.short	(.L_3 - .L_2)
	.align		4
.L_2:
        /*0010*/ 	.word	index@(_Z7minapplPiS_i)
        /*0014*/ 	.word	0x00000000


	//----- nvinfo : EIATTR_MIN_STACK_SIZE
	.align		4
.L_3:
        /*0018*/ 	.byte	0x04, 0x12
        /*001a*/ 	.short	(.L_5 - .L_4)
	.align		4
.L_4:
        /*001c*/ 	.word	index@(_Z7minapplPiS_i)
        /*0020*/ 	.word	0x00000000
.L_5:


//--------------------- .nv.compat                --------------------------
	.section	.nv.compat,"",@"SHT_CUDA_COMPAT_INFO"
	.align	4
        /*0000*/ 	.byte	0x02, 0x09, 0x00, 0x00, 0x02, 0x02, 0x01, 0x00, 0x02, 0x05, 0x05, 0x00, 0x03, 0x07, 0x01, 0x01
        /*0010*/ 	.byte	0x02, 0x03, 0x00, 0x00, 0x02, 0x06, 0x01, 0x00, 0x04, 0x0b, 0x08, 0x00, 0x09, 0x00, 0x00, 0x00
        /*0020*/ 	.byte	0x00, 0x00, 0x00, 0x00


//--------------------- .nv.info._Z7minapplPiS_i  --------------------------
	.section	.nv.info._Z7minapplPiS_i,"",@"SHT_CUDA_INFO"
	.sectionflags	@""
	.align	4


	//----- nvinfo : EIATTR_CUDA_API_VERSION
	.align		4
        /*0000*/ 	.byte	0x04, 0x37
        /*0002*/ 	.short	(.L_7 - .L_6)
.L_6:
        /*0004*/ 	.word	0x00000082


	//----- nvinfo : EIATTR_KPARAM_INFO
	.align		4
.L_7:
        /*0008*/ 	.byte	0x04, 0x17
        /*000a*/ 	.short	(.L_9 - .L_8)
.L_8:
        /*000c*/ 	.word	0x00000000
        /*0010*/ 	.short	0x0002
        /*0012*/ 	.short	0x0010
        /*0014*/ 	.byte	0x00, 0xf0, 0x11, 0x00


	//----- nvinfo : EIATTR_KPARAM_INFO
	.align		4
.L_9:
        /*0018*/ 	.byte	0x04, 0x17
        /*001a*/ 	.short	(.L_11 - .L_10)
.L_10:
        /*001c*/ 	.word	0x00000000
        /*0020*/ 	.short	0x0001
        /*0022*/ 	.short	0x0008
        /*0024*/ 	.byte	0x00, 0xf5, 0x21, 0x00


	//----- nvinfo : EIATTR_KPARAM_INFO
	.align		4
.L_11:
        /*0028*/ 	.byte	0x04, 0x17
        /*002a*/ 	.short	(.L_13 - .L_12)
.L_12:
        /*002c*/ 	.word	0x00000000
        /*0030*/ 	.short	0x0000
        /*0032*/ 	.short	0x0000
        /*0034*/ 	.byte	0x00, 0xf5, 0x21, 0x00


	//----- nvinfo : EIATTR_SPARSE_MMA_MASK
	.align		4
.L_13:
        /*0038*/ 	.byte	0x03, 0x50
        /*003a*/ 	.short	0x0000


	//----- nvinfo : EIATTR_MAXREG_COUNT
	.align		4
        /*003c*/ 	.byte	0x03, 0x1b
        /*003e*/ 	.short	0x00ff


	//----- nvinfo : EIATTR_NUM_BARRIERS
	.align		4
        /*0040*/ 	.byte	0x02, 0x4c
        /*0042*/ 	.byte	0x01
	.zero		1


	//----- nvinfo : EIATTR_MERCURY_ISA_VERSION
	.align		4
        /*0044*/ 	.byte	0x03, 0x5f
        /*0046*/ 	.short	0x0101


	//----- nvinfo : EIATTR_VRC_CTA_INIT_COUNT
	.align		4
        /*0048*/ 	.byte	0x02, 0x4a
	.zero		1
	.zero		1


	//----- nvinfo : EIATTR_EXIT_INSTR_OFFSETS
	.align		4
        /*004c*/ 	.byte	0x04, 0x1c
        /*004e*/ 	.short	(.L_15 - .L_14)


	//   ....[0]....
.L_14:
        /*0050*/ 	.word	0x00000070


	//   ....[1]....
        /*0054*/ 	.word	0x00001330


	//   ....[2]....
        /*0058*/ 	.word	0x00001440


	//----- nvinfo : EIATTR_CRS_STACK_SIZE
	.align		4
.L_15:
        /*005c*/ 	.byte	0x04, 0x1e
        /*005e*/ 	.short	(.L_17 - .L_16)
.L_16:
        /*0060*/ 	.word	0x00000000


	//----- nvinfo : EIATTR_CBANK_PARAM_SIZE
	.align		4
.L_17:
        /*0064*/ 	.byte	0x03, 0x19
        /*0066*/ 	.short	0x0014


	//----- nvinfo : EIATTR_PARAM_CBANK
	.align		4
        /*0068*/ 	.byte	0x04, 0x0a
        /*006a*/ 	.short	(.L_19 - .L_18)
	.align		4
.L_18:
        /*006c*/ 	.word	index@(.nv.constant0._Z7minapplPiS_i)
        /*0070*/ 	.short	0x0380
        /*0072*/ 	.short	0x0014


	//----- nvinfo : EIATTR_SW_WAR
	.align		4
.L_19:
        /*0074*/ 	.byte	0x04, 0x36
        /*0076*/ 	.short	(.L_21 - .L_20)
.L_20:
        /*0078*/ 	.word	0x00000008
.L_21:


//--------------------- .nv.callgraph             --------------------------
	.section	.nv.callgraph,"",@"SHT_CUDA_CALLGRAPH"
	.align	4
	.sectionentsize	8
	.align		4
        /*0000*/ 	.word	0x00000000
	.align		4
        /*0004*/ 	.word	0xffffffff
	.align		4
        /*0008*/ 	.word	0x00000000
	.align		4
        /*000c*/ 	.word	0xfffffffe
	.align		4
        /*0010*/ 	.word	0x00000000
	.align		4
        /*0014*/ 	.word	0xfffffffd
	.align		4
        /*0018*/ 	.word	0x00000000
	.align		4
        /*001c*/ 	.word	0xfffffffc


//--------------------- .text._Z7minapplPiS_i     --------------------------
	.section	.text._Z7minapplPiS_i,"ax",@progbits
	.align	128
        .global         _Z7minapplPiS_i
        .type           _Z7minapplPiS_i,@function
        .size           _Z7minapplPiS_i,(.L_x_10 - _Z7minapplPiS_i)
        .other          _Z7minapplPiS_i,@"STO_CUDA_ENTRY STV_DEFAULT"
_Z7minapplPiS_i:
.text._Z7minapplPiS_i:
[----:B------:R-:W-:Y:S01]  /*0000*/  LDC R1, c[0x0][0x37c] ;  /* 0x0000df00ff017b82 */ /* 0x000fe20000000800 */
[----:B------:R-:W0:Y:S07]  /*0010*/  S2R R0, SR_TID.X ;  /* 0x0000000000007919 */ /* 0x000e2e0000002100 */
[----:B------:R-:W0:Y:S01]  /*0020*/  S2UR UR4, SR_CTAID.X ;  /* 0x00000000000479c3 */ /* 0x000e220000002500 */
[----:B------:R-:W1:Y:S07]  /*0030*/  LDCU UR5, c[0x0][0x390] ;  /* 0x00007200ff0577ac */ /* 0x000e6e0008000800 */
[----:B------:R-:W0:Y:S02]  /*0040*/  LDC R17, c[0x0][0x360] ;  /* 0x0000d800ff117b82 */ /* 0x000e240000000800 */
[----:B0-----:R-:W-:-:S05]  /*0050*/  IMAD R16, R17, UR4, R0 ;  /* 0x0000000411107c24 */ /* 0x001fca000f8e0200 */
[----:B-1----:R-:W-:-:S13]  /*0060*/  ISETP.GE.U32.AND P0, PT, R16, UR5, PT ;  /* 0x0000000510007c0c */ /* 0x002fda000bf06070 */
[----:B------:R-:W-:Y:S05]  /*0070*/  @P0 EXIT ;  /* 0x000000000000094d */ /* 0x000fea0003800000 */
[----:B------:R-:W0:Y:S01]  /*0080*/  LDC.64 R12, c[0x0][0x380] ;  /* 0x0000e000ff0c7b82 */ /* 0x000e220000000a00 */
[----:B------:R-:W1:Y:S01]  /*0090*/  LDCU.64 UR8, c[0x0][0x358] ;  /* 0x00006b00ff0877ac */ /* 0x000e620008000a00 */
[----:B------:R-:W-:-:S04]  /*00a0*/  IMAD R29, R16, 0x9, RZ ;  /* 0x00000009101d7824 */ /* 0x000fc800078e02ff */
[C---:B------:R-:W-:Y:S01]  /*00b0*/  VIADD R27, R29.reuse, 0x2 ;  /* 0x000000021d1b7836 */ /* 0x040fe20000000000 */
[C---:B------:R-:W-:Y:S01]  /*00c0*/  IADD3 R25, PT, PT, R29.reuse, 0x1, RZ ;  /* 0x000000011d197810 */ /* 0x040fe20007ffe0ff */
[C---:B------:R-:W-:Y:S01]  /*00d0*/  VIADD R23, R29.reuse, 0x4 ;  /* 0x000000041d177836 */ /* 0x040fe20000000000 */
[C---:B------:R-:W-:Y:S01]  /*00e0*/  IADD3 R21, PT, PT, R29.reuse, 0x3, RZ ;  /* 0x000000031d157810 */ /* 0x040fe20007ffe0ff */
[C---:B------:R-:W-:Y:S01]  /*00f0*/  VIADD R19, R29.reuse, 0x6 ;  /* 0x000000061d137836 */ /* 0x040fe20000000000 */
[C---:B------:R-:W-:Y:S01]  /*0100*/  IADD3 R15, PT, PT, R29.reuse, 0x5, RZ ;  /* 0x000000051d0f7810 */ /* 0x040fe20007ffe0ff */
[C---:B------:R-:W-:Y:S01]  /*0110*/  VIADD R5, R29.reuse, 0x8 ;  /* 0x000000081d057836 */ /* 0x040fe20000000000 */
[C---:B------:R-:W-:Y:S01]  /*0120*/  IADD3 R3, PT, PT, R29.reuse, 0x7, RZ ;  /* 0x000000071d037810 */ /* 0x040fe20007ffe0ff */
[----:B0-----:R-:W-:-:S04]  /*0130*/  IMAD.WIDE.U32 R28, R29, 0x4, R12 ;  /* 0x000000041d1c7825 */ /* 0x001fc800078e000c */
[--C-:B------:R-:W-:Y:S01]  /*0140*/  IMAD.WIDE.U32 R24, R25, 0x4, R12.reuse ;  /* 0x0000000419187825 */ /* 0x100fe200078e000c */
[----:B-1----:R-:W2:Y:S03]  /*0150*/  LDG.E R4, desc[UR8][R28.64] ;  /* 0x000000081c047981 */ /* 0x002ea6000c1e1900 */
[----:B------:R-:W-:-:S04]  /*0160*/  IMAD.WIDE.U32 R26, R27, 0x4, R12 ;  /* 0x000000041b1a7825 */ /* 0x000fc800078e000c */
[--C-:B------:R-:W-:Y:S01]  /*0170*/  IMAD.WIDE.U32 R20, R21, 0x4, R12.reuse ;  /* 0x0000000415147825 */ /* 0x100fe200078e000c */
[----:B------:R-:W2:Y:S03]  /*0180*/  LDG.E R6, desc[UR8][R26.64] ;  /* 0x000000081a067981 */ /* 0x000ea6000c1e1900 */
[--C-:B------:R-:W-:Y:S01]  /*0190*/  IMAD.WIDE.U32 R22, R23, 0x4, R12.reuse ;  /* 0x0000000417167825 */ /* 0x100fe200078e000c */
[----:B------:R-:W2:Y:S03]  /*01a0*/  LDG.E R7, desc[UR8][R20.64] ;  /* 0x0000000814077981 */ /* 0x000ea6000c1e1900 */
[--C-:B------:R-:W-:Y:S01]  /*01b0*/  IMAD.WIDE.U32 R14, R15, 0x4, R12.reuse ;  /* 0x000000040f0e7825 */ /* 0x100fe200078e000c */
[----:B------:R-:W3:Y:S03]  /*01c0*/  LDG.E R8, desc[UR8][R22.64] ;  /* 0x0000000816087981 */ /* 0x000ee6000c1e1900 */
[--C-:B------:R-:W-:Y:S01]  /*01d0*/  IMAD.WIDE.U32 R18, R19, 0x4, R12.reuse ;  /* 0x0000000413127825 */ /* 0x100fe200078e000c */
[----:B------:R-:W3:Y:S03]  /*01e0*/  LDG.E R9, desc[UR8][R14.64] ;  /* 0x000000080e097981 */ /* 0x000ee6000c1e1900 */
[--C-:B------:R-:W-:Y:S01]  /*01f0*/  IMAD.WIDE.U32 R2, R3, 0x4, R12.reuse ;  /* 0x0000000403027825 */ /* 0x100fe200078e000c */
[----:B------:R-:W3:Y:S03]  /*0200*/  LDG.E R10, desc[UR8][R18.64] ;  /* 0x00000008120a7981 */ /* 0x000ee6000c1e1900 */
[----:B------:R-:W-:Y:S01]  /*0210*/  IMAD.WIDE.U32 R12, R5, 0x4, R12 ;  /* 0x00000004050c7825 */ /* 0x000fe200078e000c */
[----:B------:R-:W3:Y:S04]  /*0220*/  LDG.E R11, desc[UR8][R2.64] ;  /* 0x00000008020b7981 */ /* 0x000ee8000c1e1900 */
[----:B------:R-:W2:Y:S04]  /*0230*/  LDG.E R5, desc[UR8][R24.64] ;  /* 0x0000000818057981 */ /* 0x000ea8000c1e1900 */
[----:B------:R-:W4:Y:S01]  /*0240*/  LDG.E R12, desc[UR8][R12.64] ;  /* 0x000000080c0c7981 */ /* 0x000f22000c1e1900 */
[----:B------:R-:W0:Y:S01]  /*0250*/  S2UR UR5, SR_CgaCtaId ;  /* 0x00000000000579c3 */ /* 0x000e220000008800 */
[----:B------:R-:W-:Y:S01]  /*0260*/  UMOV UR4, 0x400 ;  /* 0x0000040000047882 */ /* 0x000fe20000000000 */
[----:B------:R-:W-:Y:S01]  /*0270*/  ISETP.GE.U32.AND P0, PT, R17, 0x2, PT ;  /* 0x000000021100780c */ /* 0x000fe20003f06070 */
[----:B0-----:R-:W-:-:S09]  /*0280*/  ULEA UR4, UR5, UR4, 0x18 ;  /* 0x0000000405047291 */ /* 0x001fd2000f8ec0ff */
[----:B---3--:R0:W-:Y:S04]  /*0290*/  STS.128 [UR4+0x10], R8 ;  /* 0x00001008ff007988 */ /* 0x0081e80008000c04 */
[----:B--2---:R0:W-:Y:S04]  /*02a0*/  STS.128 [UR4], R4 ;  /* 0x00000004ff007988 */ /* 0x0041e80008000c04 */
[----:B----4-:R0:W-:Y:S01]  /*02b0*/  STS [UR4+0x20], R12 ;  /* 0x0000200cff007988 */ /* 0x0101e20008000804 */
[----:B------:R-:W-:Y:S06]  /*02c0*/  BAR.SYNC.DEFER_BLOCKING 0x0 ;  /* 0x0000000000007b1d */ /* 0x000fec0000010000 */
[----:B------:R-:W-:Y:S05]  /*02d0*/  @!P0 BRA `(.L_x_0) ;  /* 0x0000001000108947 */ /* 0x000fea0003800000 */
[C---:B------:R-:W-:Y:S01]  /*02e0*/  ISETP.NE.AND P0, PT, R17.reuse, 0x2, PT ;  /* 0x000000021100780c */ /* 0x040fe20003f05270 */
[----:B------:R-:W-:Y:S01]  /*02f0*/  UMOV UR4, 0x1 ;  /* 0x0000000100047882 */ /* 0x000fe20000000000 */
[----:B0-----:R-:W-:-:S11]  /*0300*/  IADD3 R4, PT, PT, R17, -0x1, RZ ;  /* 0xffffffff11047810 */ /* 0x001fd60007ffe0ff */
[----:B------:R-:W-:Y:S05]  /*0310*/  @!P0 BRA `(.L_x_1) ;  /* 0x0000000800ac8947 */ /* 0x000fea0003800000 */
[----:B------:R-:W0:Y:S01]  /*0320*/  LDC.64 R2, c[0x0][0x380] ;  /* 0x0000e000ff027b82 */ /* 0x000e220000000a00 */
[----:B------:R-:W-:Y:S01]  /*0330*/  LOP3.LUT R19, R4, 0xfffffffe, RZ, 0xc0, !PT ;  /* 0xfffffffe04137812 */ /* 0x000fe200078ec0ff */
[----:B------:R-:W-:Y:S01]  /*0340*/  VIADD R5, R16, 0x1 ;  /* 0x0000000110057836 */ /* 0x000fe20000000000 */
[----:B------:R-:W1:Y:S01]  /*0350*/  LDCU UR10, c[0x0][0x390] ;  /* 0x00007200ff0a77ac */ /* 0x000e620008000800 */
[----:B------:R-:W-:-:S05]  /*0360*/  UMOV UR4, 0x2 ;  /* 0x0000000200047882 */ /* 0x000fca0000000000 */
.L_x_6:
[----:B------:R-:W-:Y:S01]  /*0370*/  UIADD3 UR7, UPT, UPT, UR4, -0x1, URZ ;  /* 0xffffffff04077890 */ /* 0x000fe2000fffe0ff */
[----:B------:R-:W-:Y:S05]  /*0380*/  BSSY.RECONVERGENT B0, `(.L_x_2) ;  /* 0x000004d000007945 */ /* 0x000fea0003800200 */
[----:B------:R-:W-:-:S13]  /*0390*/  ISETP.GE.U32.AND P0, PT, R0, UR7, PT ;  /* 0x0000000700007c0c */ /* 0x000fda000bf06070 */
[----:B--23--:R-:W-:Y:S05]  /*03a0*/  @P0 BRA `(.L_x_3) ;  /* 0x0000000400280947 */ /* 0x00cfea0003800000 */
[----:B-1----:R-:W1:Y:S01]  /*03b0*/  I2F.U32.RP R8, UR10 ;  /* 0x0000000a00087d06 */ /* 0x002e620008209000 */
[----:B------:R-:W-:-:S07]  /*03c0*/  ISETP.NE.U32.AND P1, PT, RZ, UR10, PT ;  /* 0x0000000aff007c0c */ /* 0x000fce000bf25070 */
[----:B-1----:R-:W1:Y:S02]  /*03d0*/  MUFU.RCP R8, R8 ;  /* 0x0000000800087308 */ /* 0x002e640000001000 */
[----:B-1----:R-:W-:-:S06]  /*03e0*/  IADD3 R6, PT, PT, R8, 0xffffffe, RZ ;  /* 0x0ffffffe08067810 */ /* 0x002fcc0007ffe0ff */
[----:B------:R1:W2:Y:S02]  /*03f0*/  F2I.FTZ.U32.TRUNC.NTZ R7, R6 ;  /* 0x0000000600077305 */ /* 0x0002a4000021f000 */
[----:B-1----:R-:W-:Y:S02]  /*0400*/  HFMA2 R6, -RZ, RZ, 0, 0 ;  /* 0x00000000ff067431 */ /* 0x002fe400000001ff */
[----:B--2---:R-:W-:-:S04]  /*0410*/  IMAD.MOV R9, RZ, RZ, -R7 ;  /* 0x000000ffff097224 */ /* 0x004fc800078e0a07 */
[----:B------:R-:W-:-:S04]  /*0420*/  IMAD R9, R9, UR10, RZ ;  /* 0x0000000a09097c24 */ /* 0x000fc8000f8e02ff */
[----:B------:R-:W-:-:S06]  /*0430*/  IMAD.HI.U32 R10, R7, R9, R6 ;  /* 0x00000009070a7227 */ /* 0x000fcc00078e0006 */
[----:B------:R-:W-:-:S04]  /*0440*/  IMAD.HI.U32 R10, R10, R5, RZ ;  /* 0x000000050a0a7227 */ /* 0x000fc800078e00ff */
[----:B------:R-:W-:-:S04]  /*0450*/  IMAD.MOV R10, RZ, RZ, -R10 ;  /* 0x000000ffff0a7224 */ /* 0x000fc800078e0a0a */
[----:B------:R-:W-:-:S05]  /*0460*/  IMAD R7, R10, UR10, R5 ;  /* 0x0000000a0a077c24 */ /* 0x000fca000f8e0205 */
[----:B------:R-:W-:-:S13]  /*0470*/  ISETP.GE.U32.AND P0, PT, R7, UR10, PT ;  /* 0x0000000a07007c0c */ /* 0x000fda000bf06070 */
[----:B------:R-:W-:-:S04]  /*0480*/  @P0 IADD3 R7, PT, PT, R7, -UR10, RZ ;  /* 0x8000000a07070c10 */ /* 0x000fc8000fffe0ff */
[----:B------:R-:W-:-:S13]  /*0490*/  ISETP.GE.U32.AND P0, PT, R7, UR10, PT ;  /* 0x0000000a07007c0c */ /* 0x000fda000bf06070 */
[----:B------:R-:W-:Y:S01]  /*04a0*/  @P0 VIADD R7, R7, -UR10 ;  /* 0x8000000a07070c36 */ /* 0x000fe20008000000 */
[----:B------:R-:W-:-:S05]  /*04b0*/  @!P1 LOP3.LUT R7, RZ, UR10, RZ, 0x33, !PT ;  /* 0x0000000aff079c12 */ /* 0x000fca000f8e33ff */
[----:B------:R-:W-:-:S04]  /*04c0*/  IMAD R7, R7, 0x9, RZ ;  /* 0x0000000907077824 */ /* 0x000fc800078e02ff */
[C---:B------:R-:W-:Y:S01]  /*04d0*/  VIADD R15, R7.reuse, 0x2 ;  /* 0x00000002070f7836 */ /* 0x040fe20000000000 */
[C---:B------:R-:W-:Y:S01]  /*04e0*/  IADD3 R13, PT, PT, R7.reuse, 0x1, RZ ;  /* 0x00000001070d7810 */ /* 0x040fe20007ffe0ff */
[C-C-:B0-----:R-:W-:Y:S01]  /*04f0*/  IMAD.WIDE.U32 R10, R7.reuse, 0x4, R2.reuse ;  /* 0x00000004070a7825 */ /* 0x141fe200078e0002 */
[C---:B------:R-:W-:Y:S02]  /*0500*/  IADD3 R25, PT, PT, R7.reuse, 0x5, RZ ;  /* 0x0000000507197810 */ /* 0x040fe40007ffe0ff */
[----:B------:R-:W-:Y:S01]  /*0510*/  IADD3 R29, PT, PT, R7, 0x7, RZ ;  /* 0x00000007071d7810 */ /* 0x000fe20007ffe0ff */
[--C-:B------:R-:W-:Y:S01]  /*0520*/  IMAD.WIDE.U32 R12, R13, 0x4, R2.reuse ;  /* 0x000000040d0c7825 */ /* 0x100fe200078e0002 */
[----:B------:R-:W-:Y:S01]  /*0530*/  IADD3 R23, PT, PT, R7, 0x3, RZ ;  /* 0x0000000307177810 */ /* 0x000fe20007ffe0ff */
[----:B------:R0:W2:Y:S02]  /*0540*/  LDG.E R18, desc[UR8][R10.64] ;  /* 0x000000080a127981 */ /* 0x0000a4000c1e1900 */
[----:B------:R-:W-:-:S02]  /*0550*/  IMAD.WIDE.U32 R14, R15, 0x4, R2 ;  /* 0x000000040f0e7825 */ /* 0x000fc400078e0002 */
[----:B------:R1:W3:Y:S02]  /*0560*/  LDG.E R17, desc[UR8][R12.64] ;  /* 0x000000080c117981 */ /* 0x0002e4000c1e1900 */
[C---:B------:R-:W-:Y:S02]  /*0570*/  VIADD R9, R7.reuse, 0x4 ;  /* 0x0000000407097836 */ /* 0x040fe40000000000 */
[C---:B------:R-:W-:Y:S01]  /*0580*/  VIADD R27, R7.reuse, 0x6 ;  /* 0x00000006071b7836 */ /* 0x040fe20000000000 */
[----:B------:R4:W5:Y:S01]  /*0590*/  LDG.E R21, desc[UR8][R14.64] ;  /* 0x000000080e157981 */ /* 0x000962000c1e1900 */
[----:B------:R-:W-:Y:S02]  /*05a0*/  VIADD R24, R7, 0x8 ;  /* 0x0000000807187836 */ /* 0x000fe40000000000 */
[----:B------:R-:W-:-:S04]  /*05b0*/  IMAD.WIDE.U32 R6, R9, 0x4, R2 ;  /* 0x0000000409067825 */ /* 0x000fc800078e0002 */
[--C-:B------:R-:W-:Y:S02]  /*05c0*/  IMAD.WIDE.U32 R8, R25, 0x4, R2.reuse ;  /* 0x0000000419087825 */ /* 0x100fe400078e0002 */
[----:B------:R-:W5:Y:S02]  /*05d0*/  LDG.E R6, desc[UR8][R6.64] ;  /* 0x0000000806067981 */ /* 0x000f64000c1e1900 */
[--C-:B0-----:R-:W-:Y:S02]  /*05e0*/  IMAD.WIDE.U32 R10, R27, 0x4, R2.reuse ;  /* 0x000000041b0a7825 */ /* 0x101fe400078e0002 */
[----:B------:R-:W5:Y:S02]  /*05f0*/  LDG.E R8, desc[UR8][R8.64] ;  /* 0x0000000808087981 */ /* 0x000f64000c1e1900 */
[--C-:B-1----:R-:W-:Y:S02]  /*0600*/  IMAD.WIDE.U32 R12, R29, 0x4, R2.reuse ;  /* 0x000000041d0c7825 */ /* 0x102fe400078e0002 */
[----:B------:R-:W5:Y:S02]  /*0610*/  LDG.E R10, desc[UR8][R10.64] ;  /* 0x000000080a0a7981 */ /* 0x000f64000c1e1900 */
[----:B----4-:R-:W-:-:S02]  /*0620*/  IMAD.WIDE.U32 R14, R24, 0x4, R2 ;  /* 0x00000004180e7825 */ /* 0x010fc400078e0002 */
[----:B------:R-:W4:Y:S02]  /*0630*/  LDG.E R12, desc[UR8][R12.64] ;  /* 0x000000080c0c7981 */ /* 0x000f24000c1e1900 */
[----:B------:R-:W-:Y:S02]  /*0640*/  IMAD.WIDE.U32 R22, R23, 0x4, R2 ;  /* 0x0000000417167825 */ /* 0x000fe400078e0002 */
[----:B------:R-:W4:Y:S04]  /*0650*/  LDG.E R14, desc[UR8][R14.64] ;  /* 0x000000080e0e7981 */ /* 0x000f28000c1e1900 */
[----:B------:R0:W4:Y:S01]  /*0660*/  LDG.E R20, desc[UR8][R22.64] ;  /* 0x0000000816147981 */ /* 0x000122000c1e1900 */
[----:B------:R-:W1:Y:S01]  /*0670*/  S2UR UR6, SR_CgaCtaId ;  /* 0x00000000000679c3 */ /* 0x000e620000008800 */
[----:B------:R-:W-:-:S02]  /*0680*/  UMOV UR5, 0x400 ;  /* 0x0000040000057882 */ /* 0x000fc40000000000 */
[----:B-1----:R-:W-:-:S09]  /*0690*/  ULEA UR5, UR6, UR5, 0x18 ;  /* 0x0000000506057291 */ /* 0x002fd2000f8ec0ff */
[----:B------:R-:W2:Y:S04]  /*06a0*/  LDS R25, [UR5] ;  /* 0x00000005ff197984 */ /* 0x000ea80008000800 */
[----:B0-----:R-:W3:Y:S04]  /*06b0*/  LDS R22, [UR5+0x4] ;  /* 0x00000405ff167984 */ /* 0x001ee80008000800 */
[----:B------:R-:W5:Y:S04]  /*06c0*/  LDS R24, [UR5+0x8] ;  /* 0x00000805ff187984 */ /* 0x000f680008000800 */
[----:B------:R-:W-:Y:S04]  /*06d0*/  LDS R29, [UR5+0xc] ;  /* 0x00000c05ff1d7984 */ /* 0x000fe80008000800 */
[----:B------:R-:W0:Y:S04]  /*06e0*/  LDS R27, [UR5+0x10] ;  /* 0x00001005ff1b7984 */ /* 0x000e280008000800 */
[----:B------:R-:W1:Y:S04]  /*06f0*/  LDS R23, [UR5+0x14] ;  /* 0x00001405ff177984 */ /* 0x000e680008000800 */
[----:B------:R-:W1:Y:S04]  /*0700*/  LDS R11, [UR5+0x18] ;  /* 0x00001805ff0b7984 */ /* 0x000e680008000800 */
[----:B------:R-:W4:Y:S04]  /*0710*/  LDS R9, [UR5+0x1c] ;  /* 0x00001c05ff097984 */ /* 0x000f280008000800 */
[----:B------:R-:W4:Y:S01]  /*0720*/  LDS R7, [UR5+0x20] ;  /* 0x00002005ff077984 */ /* 0x000f220008000800 */
[----:B--2---:R-:W-:-:S02]  /*0730*/  VIMNMX R18, PT, PT, R25, R18, PT ;  /* 0x0000001219127248 */ /* 0x004fc40003fe0100 */
[----:B---3--:R-:W-:Y:S02]  /*0740*/  VIMNMX R17, PT, PT, R17, R22, PT ;  /* 0x0000001611117248 */ /* 0x008fe40003fe0100 */
[----:B-----5:R-:W-:Y:S01]  /*0750*/  VIMNMX R21, PT, PT, R21, R24, PT ;  /* 0x0000001815157248 */ /* 0x020fe20003fe0100 */
[----:B------:R2:W-:Y:S01]  /*0760*/  STS [UR5], R18 ;  /* 0x00000012ff007988 */ /* 0x0005e20008000805 */
[----:B0-----:R-:W-:Y:S02]  /*0770*/  VIMNMX R6, PT, PT, R27, R6, PT ;  /* 0x000000061b067248 */ /* 0x001fe40003fe0100 */
[----:B-1----:R-:W-:Y:S02]  /*0780*/  VIMNMX R8, PT, PT, R8, R23, PT ;  /* 0x0000001708087248 */ /* 0x002fe40003fe0100 */
[----:B------:R-:W-:Y:S02]  /*0790*/  VIMNMX R10, PT, PT, R10, R11, PT ;  /* 0x0000000b0a0a7248 */ /* 0x000fe40003fe0100 */
[----:B----4-:R-:W-:-:S02]  /*07a0*/  VIMNMX R9, PT, PT, R12, R9, PT ;  /* 0x000000090c097248 */ /* 0x010fc40003fe0100 */
[----:B------:R-:W-:Y:S02]  /*07b0*/  VIMNMX R7, PT, PT, R7, R14, PT ;  /* 0x0000000e07077248 */ /* 0x000fe40003fe0100 */
[----:B------:R-:W-:Y:S01]  /*07c0*/  VIMNMX R20, PT, PT, R20, R29, PT ;  /* 0x0000001d14147248 */ /* 0x000fe20003fe0100 */
[----:B------:R2:W-:Y:S04]  /*07d0*/  STS [UR5+0x4], R17 ;  /* 0x00000411ff007988 */ /* 0x0005e80008000805 */
[----:B------:R2:W-:Y:S04]  /*07e0*/  STS [UR5+0x8], R21 ;  /* 0x00000815ff007988 */ /* 0x0005e80008000805 */
[----:B------:R2:W-:Y:S04]  /*07f0*/  STS [UR5+0xc], R20 ;  /* 0x00000c14ff007988 */ /* 0x0005e80008000805 */
[----:B------:R2:W-:Y:S04]  /*0800*/  STS [UR5+0x10], R6 ;  /* 0x00001006ff007988 */ /* 0x0005e80008000805 */
[----:B------:R2:W-:Y:S04]  /*0810*/  STS [UR5+0x14], R8 ;  /* 0x00001408ff007988 */ /* 0x0005e80008000805 */
[----:B------:R2:W-:Y:S04]  /*0820*/  STS [UR5+0x18], R10 ;  /* 0x0000180aff007988 */ /* 0x0005e80008000805 */
[----:B------:R2:W-:Y:S04]  /*0830*/  STS [UR5+0x1c], R9 ;  /* 0x00001c09ff007988 */ /* 0x0005e80008000805 */
[----:B------:R2:W-:Y:S02]  /*0840*/  STS [UR5+0x20], R7 ;  /* 0x00002007ff007988 */ /* 0x0005e40008000805 */
.L_x_3:
[----:B-1----:R-:W-:Y:S05]  /*0850*/  BSYNC.RECONVERGENT B0 ;  /* 0x0000000000007941 */ /* 0x002fea0003800200 */
.L_x_2:
[----:B------:R-:W-:Y:S01]  /*0860*/  BAR.SYNC.DEFER_BLOCKING 0x0 ;  /* 0x0000000000007b1d */ /* 0x000fe20000010000 */
[----:B------:R-:W-:-:S05]  /*0870*/  ISETP.GT.U32.AND P1, PT, R0, UR7, PT ;  /* 0x0000000700007c0c */ /* 0x000fca000bf24070 */
[----:B------:R-:W-:Y:S01]  /*0880*/  UMOV UR5, UR4 ;  /* 0x0000000400057c82 */ /* 0x000fe20008000000 */
[----:B------:R-:W-:Y:S01]  /*0890*/  UIADD3 UR4, UPT, UPT, UR4, 0x2, URZ ;  /* 0x0000000204047890 */ /* 0x000fe2000fffe0ff */
[----:B------:R-:W-:Y:S01]  /*08a0*/  BSSY.RECONVERGENT B0, `(.L_x_4) ;  /* 0x000004e000007945 */ /* 0x000fe20003800200 */
[----:B------:R-:W-:-:S05]  /*08b0*/  ISETP.NE.AND P0, PT, R19, UR5, PT ;  /* 0x0000000513007c0c */ /* 0x000fca000bf05270 */
[----:B------:R-:W-:Y:S08]  /*08c0*/  @P1 BRA `(.L_x_5) ;  /* 0x00000004002c1947 */ /* 0x000ff00003800000 */
[----:B--2---:R-:W1:Y:S01]  /*08d0*/  I2F.U32.RP R8, UR10 ;  /* 0x0000000a00087d06 */ /* 0x004e620008209000 */
[----:B------:R-:W-:Y:S01]  /*08e0*/  HFMA2 R6, -RZ, RZ, 0, 0 ;  /* 0x00000000ff067431 */ /* 0x000fe200000001ff */
[----:B------:R-:W-:-:S06]  /*08f0*/  ISETP.NE.U32.AND P2, PT, RZ, UR10, PT ;  /* 0x0000000aff007c0c */ /* 0x000fcc000bf45070 */
[----:B-1----:R-:W1:Y:S02]  /*0900*/  MUFU.RCP R8, R8 ;  /* 0x0000000800087308 */ /* 0x002e640000001000 */
[----:B-1----:R-:W-:-:S06]  /*0910*/  IADD3 R9, PT, PT, R8, 0xffffffe, RZ ;  /* 0x0ffffffe08097810 */ /* 0x002fcc0007ffe0ff */
[----:B------:R-:W1:Y:S02]  /*0920*/  F2I.FTZ.U32.TRUNC.NTZ R7, R9 ;  /* 0x0000000900077305 */ /* 0x000e64000021f000 */
[----:B-1----:R-:W-:-:S04]  /*0930*/  IMAD.MOV R11, RZ, RZ, -R7 ;  /* 0x000000ffff0b7224 */ /* 0x002fc800078e0a07 */
[----:B------:R-:W-:-:S04]  /*0940*/  IMAD R11, R11, UR10, RZ ;  /* 0x0000000a0b0b7c24 */ /* 0x000fc8000f8e02ff */
[----:B------:R-:W-:-:S04]  /*0950*/  IMAD.HI.U32 R7, R7, R11, R6 ;  /* 0x0000000b07077227 */ /* 0x000fc800078e0006 */
[----:B------:R-:W-:-:S04]  /*0960*/  VIADD R6, R5, 0x1 ;  /* 0x0000000105067836 */ /* 0x000fc80000000000 */
[----:B------:R-:W-:-:S05]  /*0970*/  IMAD.HI.U32 R7, R7, R6, RZ ;  /* 0x0000000607077227 */ /* 0x000fca00078e00ff */
[----:B------:R-:W-:-:S05]  /*0980*/  IADD3 R7, PT, PT, -R7, RZ, RZ ;  /* 0x000000ff07077210 */ /* 0x000fca0007ffe1ff */
[----:B------:R-:W-:-:S05]  /*0990*/  IMAD R6, R7, UR10, R6 ;  /* 0x0000000a07067c24 */ /* 0x000fca000f8e0206 */
[----:B------:R-:W-:-:S13]  /*09a0*/  ISETP.GE.U32.AND P1, PT, R6, UR10, PT ;  /* 0x0000000a06007c0c */ /* 0x000fda000bf26070 */
[----:B------:R-:W-:-:S05]  /*09b0*/  @P1 VIADD R6, R6, -UR10 ;  /* 0x8000000a06061c36 */ /* 0x000fca0008000000 */
[----:B------:R-:W-:-:S13]  /*09c0*/  ISETP.GE.U32.AND P1, PT, R6, UR10, PT ;  /* 0x0000000a06007c0c */ /* 0x000fda000bf26070 */
[----:B------:R-:W-:Y:S02]  /*09d0*/  @P1 IADD3 R6, PT, PT, R6, -UR10, RZ ;  /* 0x8000000a06061c10 */ /* 0x000fe4000fffe0ff */
        /* <DEDUP_REMOVED lines=58> */
.L_x_5:
[----:B------:R-:W-:Y:S05]  /*0d80*/  BSYNC.RECONVERGENT B0 ;  /* 0x0000000000007941 */ /* 0x000fea0003800200 */
.L_x_4:
[----:B------:R-:W-:Y:S01]  /*0d90*/  BAR.SYNC.DEFER_BLOCKING 0x0 ;  /* 0x0000000000007b1d */ /* 0x000fe20000010000 */
[----:B------:R-:W-:-:S05]  /*0da0*/  VIADD R5, R5, 0x2 ;  /* 0x0000000205057836 */ /* 0x000fca0000000000 */
[----:B------:R-:W-:Y:S05]  /*0db0*/  @P0 BRA `(.L_x_6) ;  /* 0xfffffff4006c0947 */ /* 0x000fea000383ffff */
[----:B------:R-:W-:-:S12]  /*0dc0*/  UIADD3 UR4, UPT, UPT, UR5, 0x1, URZ ;  /* 0x0000000105047890 */ /* 0x000fd8000fffe0ff */
.L_x_1:
[----:B------:R-:W-:-:S04]  /*0dd0*/  LOP3.LUT R4, R4, 0x1, RZ, 0xc0, !PT ;  /* 0x0000000104047812 */ /* 0x000fc800078ec0ff */
[----:B------:R-:W-:-:S13]  /*0de0*/  ISETP.NE.U32.AND P0, PT, R4, 0x1, PT ;  /* 0x000000010400780c */ /* 0x000fda0003f05070 */
[----:B------:R-:W-:Y:S05]  /*0df0*/  @P0 BRA `(.L_x_0) ;  /* 0x0000000400480947 */ /* 0x000fea0003800000 */
[----:B------:R-:W-:Y:S01]  /*0e00*/  ISETP.GE.U32.AND P0, PT, R0, UR4, PT ;  /* 0x0000000400007c0c */ /* 0x000fe2000bf06070 */
[----:B------:R-:W-:-:S12]  /*0e10*/  BSSY.RECONVERGENT B0, `(.L_x_7) ;  /* 0x000004f000007945 */ /* 0x000fd80003800200 */
[----:B------:R-:W-:Y:S05]  /*0e20*/  @P0 BRA `(.L_x_8) ;  /* 0x0000000400340947 */ /* 0x000fea0003800000 */
[----:B------:R-:W1:Y:S01]  /*0e30*/  LDCU UR5, c[0x0][0x390] ;  /* 0x00007200ff0577ac */ /* 0x000e620008000800 */
[----:B0-----:R-:W-:Y:S01]  /*0e40*/  MOV R2, RZ ;  /* 0x000000ff00027202 */ /* 0x001fe20000000f00 */
[----:B------:R-:W-:Y:S01]  /*0e50*/  VIADD R0, R16, UR4 ;  /* 0x0000000410007c36 */ /* 0x000fe20008000000 */
[----:B-1----:R-:W0:Y:S01]  /*0e60*/  I2F.U32.RP R4, UR5 ;  /* 0x0000000500047d06 */ /* 0x002e220008209000 */
[----:B------:R-:W-:-:S07]  /*0e70*/  ISETP.NE.U32.AND P1, PT, RZ, UR5, PT ;  /* 0x00000005ff007c0c */ /* 0x000fce000bf25070 */
[----:B0-----:R-:W0:Y:S02]  /*0e80*/  MUFU.RCP R4, R4 ;  /* 0x0000000400047308 */ /* 0x001e240000001000 */
[----:B0-----:R-:W-:-:S06]  /*0e90*/  IADD3 R5, PT, PT, R4, 0xffffffe, RZ ;  /* 0x0ffffffe04057810 */ /* 0x001fcc0007ffe0ff */
[----:B------:R-:W2:Y:S02]  /*0ea0*/  F2I.FTZ.U32.TRUNC.NTZ R3, R5 ;  /* 0x0000000500037305 */ /* 0x000ea4000021f000 */
[----:B--23--:R-:W-:-:S04]  /*0eb0*/  IMAD.MOV R7, RZ, RZ, -R3 ;  /* 0x000000ffff077224 */ /* 0x00cfc800078e0a03 */
[----:B------:R-:W-:-:S04]  /*0ec0*/  IMAD R7, R7, UR5, RZ ;  /* 0x0000000507077c24 */ /* 0x000fc8000f8e02ff */
[----:B------:R-:W-:-:S06]  /*0ed0*/  IMAD.HI.U32 R7, R3, R7, R2 ;  /* 0x0000000703077227 */ /* 0x000fcc00078e0002 */
[----:B------:R-:W-:-:S05]  /*0ee0*/  IMAD.HI.U32 R2, R7, R0, RZ ;  /* 0x0000000007027227 */ /* 0x000fca00078e00ff */
[----:B------:R-:W-:-:S05]  /*0ef0*/  IADD3 R3, PT, PT, -R2, RZ, RZ ;  /* 0x000000ff02037210 */ /* 0x000fca0007ffe1ff */
[----:B------:R-:W-:Y:S02]  /*0f00*/  IMAD R0, R3, UR5, R0 ;  /* 0x0000000503007c24 */ /* 0x000fe4000f8e0200 */
[----:B------:R-:W0:Y:S03]  /*0f10*/  LDC.64 R2, c[0x0][0x380] ;  /* 0x0000e000ff027b82 */ /* 0x000e260000000a00 */
        /* <DEDUP_REMOVED lines=11> */
[----:B------:R-:W-:Y:S01]  /*0fd0*/  IMAD.WIDE.U32 R14, R15, 0x4, R2 ;  /* 0x000000040f0e7825 */ /* 0x000fe200078e0002 */
[C---:B------:R-:W-:Y:S01]  /*0fe0*/  IADD3 R23, PT, PT, R9.reuse, 0x7, RZ ;  /* 0x0000000709177810 */ /* 0x040fe20007ffe0ff */
[----:B------:R0:W2:Y:S01]  /*0ff0*/  LDG.E R0, desc[UR8][R12.64] ;  /* 0x000000080c007981 */ /* 0x0000a2000c1e1900 */
[C---:B------:R-:W-:Y:S01]  /*1000*/  IADD3 R25, PT, PT, R9.reuse, 0x8, RZ ;  /* 0x0000000809197810 */ /* 0x040fe20007ffe0ff */
[----:B------:R-:W-:-:S02]  /*1010*/  VIADD R7, R9, 0x3 ;  /* 0x0000000309077836 */ /* 0x000fc40000000000 */
[----:B------:R-:W-:Y:S01]  /*1020*/  VIADD R21, R9, 0x6 ;  /* 0x0000000609157836 */ /* 0x000fe20000000000 */
[----:B------:R1:W3:Y:S01]  /*1030*/  LDG.E R4, desc[UR8][R14.64] ;  /* 0x000000080e047981 */ /* 0x0002e2000c1e1900 */
[----:B------:R-:W-:-:S04]  /*1040*/  IMAD.WIDE.U32 R8, R11, 0x4, R2 ;  /* 0x000000040b087825 */ /* 0x000fc800078e0002 */
[--C-:B------:R-:W-:Y:S02]  /*1050*/  IMAD.WIDE.U32 R18, R19, 0x4, R2.reuse ;  /* 0x0000000413127825 */ /* 0x100fe400078e0002 */
[----:B------:R-:W4:Y:S02]  /*1060*/  LDG.E R8, desc[UR8][R8.64] ;  /* 0x0000000808087981 */ /* 0x000f24000c1e1900 */
[--C-:B------:R-:W-:Y:S02]  /*1070*/  IMAD.WIDE.U32 R6, R7, 0x4, R2.reuse ;  /* 0x0000000407067825 */ /* 0x100fe400078e0002 */
[----:B------:R-:W5:Y:S02]  /*1080*/  LDG.E R5, desc[UR8][R18.64] ;  /* 0x0000000812057981 */ /* 0x000f64000c1e1900 */
[--C-:B------:R-:W-:Y:S02]  /*1090*/  IMAD.WIDE.U32 R10, R17, 0x4, R2.reuse ;  /* 0x00000004110a7825 */ /* 0x100fe400078e0002 */
[----:B------:R1:W5:Y:S02]  /*10a0*/  LDG.E R6, desc[UR8][R6.64] ;  /* 0x0000000806067981 */ /* 0x000364000c1e1900 */
[----:B0-----:R-:W-:-:S02]  /*10b0*/  IMAD.WIDE.U32 R12, R21, 0x4, R2 ;  /* 0x00000004150c7825 */ /* 0x001fc400078e0002 */
[----:B------:R0:W5:Y:S02]  /*10c0*/  LDG.E R10, desc[UR8][R10.64] ;  /* 0x000000080a0a7981 */ /* 0x000164000c1e1900 */
[--C-:B-1----:R-:W-:Y:S02]  /*10d0*/  IMAD.WIDE.U32 R14, R23, 0x4, R2.reuse ;  /* 0x00000004170e7825 */ /* 0x102fe400078e0002 */
[----:B------:R1:W5:Y:S02]  /*10e0*/  LDG.E R12, desc[UR8][R12.64] ;  /* 0x000000080c0c7981 */ /* 0x000364000c1e1900 */
[----:B------:R-:W-:Y:S02]  /*10f0*/  IMAD.WIDE.U32 R2, R25, 0x4, R2 ;  /* 0x0000000419027825 */ /* 0x000fe400078e0002 */
[----:B------:R1:W5:Y:S04]  /*1100*/  LDG.E R14, desc[UR8][R14.64] ;  /* 0x000000080e0e7981 */ /* 0x000368000c1e1900 */
[----:B------:R1:W5:Y:S01]  /*1110*/  LDG.E R3, desc[UR8][R2.64] ;  /* 0x0000000802037981 */ /* 0x000362000c1e1900 */
[----:B------:R-:W0:Y:S01]  /*1120*/  S2UR UR6, SR_CgaCtaId ;  /* 0x00000000000679c3 */ /* 0x000e220000008800 */
[----:B------:R-:W-:-:S02]  /*1130*/  UMOV UR5, 0x400 ;  /* 0x0000040000057882 */ /* 0x000fc40000000000 */
[----:B0-----:R-:W-:-:S09]  /*1140*/  ULEA UR5, UR6, UR5, 0x18 ;  /* 0x0000000506057291 */ /* 0x001fd2000f8ec0ff */
[----:B------:R-:W2:Y:S04]  /*1150*/  LDS R7, [UR5] ;  /* 0x00000005ff077984 */ /* 0x000ea80008000800 */
[----:B------:R-:W3:Y:S04]  /*1160*/  LDS R17, [UR5+0x4] ;  /* 0x00000405ff117984 */ /* 0x000ee80008000800 */
[----:B------:R-:W-:Y:S04]  /*1170*/  LDS R18, [UR5+0x8] ;  /* 0x00000805ff127984 */ /* 0x000fe80008000800 */
[----:B------:R-:W-:Y:S04]  /*1180*/  LDS R19, [UR5+0xc] ;  /* 0x00000c05ff137984 */ /* 0x000fe80008000800 */
[----:B------:R-:W4:Y:S04]  /*1190*/  LDS R9, [UR5+0x10] ;  /* 0x00001005ff097984 */ /* 0x000f280008000800 */
[----:B------:R-:W0:Y:S04]  /*11a0*/  LDS R11, [UR5+0x14] ;  /* 0x00001405ff0b7984 */ /* 0x000e280008000800 */
[----:B-1----:R-:W1:Y:S04]  /*11b0*/  LDS R13, [UR5+0x18] ;  /* 0x00001805ff0d7984 */ /* 0x002e680008000800 */
[----:B------:R-:W1:Y:S04]  /*11c0*/  LDS R15, [UR5+0x1c] ;  /* 0x00001c05ff0f7984 */ /* 0x000e680008000800 */
[----:B------:R-:W1:Y:S01]  /*11d0*/  LDS R2, [UR5+0x20] ;  /* 0x00002005ff027984 */ /* 0x000e620008000800 */
[----:B--2---:R-:W-:-:S02]  /*11e0*/  VIMNMX R0, PT, PT, R7, R0, PT ;  /* 0x0000000007007248 */ /* 0x004fc40003fe0100 */
[----:B---3--:R-:W-:-:S03]  /*11f0*/  VIMNMX R4, PT, PT, R4, R17, PT ;  /* 0x0000001104047248 */ /* 0x008fc60003fe0100 */
[----:B------:R2:W-:Y:S01]  /*1200*/  STS [UR5], R0 ;  /* 0x00000000ff007988 */ /* 0x0005e20008000805 */
[----:B----4-:R-:W-:Y:S02]  /*1210*/  VIMNMX R8, PT, PT, R9, R8, PT ;  /* 0x0000000809087248 */ /* 0x010fe40003fe0100 */
[----:B-----5:R-:W-:Y:S02]  /*1220*/  VIMNMX R5, PT, PT, R5, R18, PT ;  /* 0x0000001205057248 */ /* 0x020fe40003fe0100 */
[----:B------:R-:W-:Y:S02]  /*1230*/  VIMNMX R6, PT, PT, R6, R19, PT ;  /* 0x0000001306067248 */ /* 0x000fe40003fe0100 */
[----:B0-----:R-:W-:Y:S02]  /*1240*/  VIMNMX R10, PT, PT, R10, R11, PT ;  /* 0x0000000b0a0a7248 */ /* 0x001fe40003fe0100 */
[----:B-1----:R-:W-:Y:S02]  /*1250*/  VIMNMX R12, PT, PT, R12, R13, PT ;  /* 0x0000000d0c0c7248 */ /* 0x002fe40003fe0100 */
[----:B------:R-:W-:-:S02]  /*1260*/  VIMNMX R14, PT, PT, R14, R15, PT ;  /* 0x0000000f0e0e7248 */ /* 0x000fc40003fe0100 */
        /* <DEDUP_REMOVED lines=9> */
.L_x_8:
[----:B------:R-:W-:Y:S05]  /*1300*/  BSYNC.RECONVERGENT B0 ;  /* 0x0000000000007941 */ /* 0x000fea0003800200 */
.L_x_7:
[----:B------:R-:W-:Y:S06]  /*1310*/  BAR.SYNC.DEFER_BLOCKING 0x0 ;  /* 0x0000000000007b1d */ /* 0x000fec0000010000 */
.L_x_0:
[----:B------:R-:W-:-:S13]  /*1320*/  ISETP.NE.AND P0, PT, R16, RZ, PT ;  /* 0x000000ff1000720c */ /* 0x000fda0003f05270 */
[----:B------:R-:W-:Y:S05]  /*1330*/  @P0 EXIT ;  /* 0x000000000000094d */ /* 0x000fea0003800000 */
[----:B------:R-:W1:Y:S01]  /*1340*/  S2UR UR5, SR_CgaCtaId ;  /* 0x00000000000579c3 */ /* 0x000e620000008800 */
[----:B------:R-:W-:-:S07]  /*1350*/  UMOV UR4, 0x400 ;  /* 0x0000040000047882 */ /* 0x000fce0000000000 */
[----:B0-2---:R-:W0:Y:S01]  /*1360*/  LDC.64 R2, c[0x0][0x388] ;  /* 0x0000e200ff027b82 */ /* 0x005e220000000a00 */
[----:B-1----:R-:W-:-:S09]  /*1370*/  ULEA UR4, UR5, UR4, 0x18 ;  /* 0x0000000405047291 */ /* 0x002fd2000f8ec0ff */
[----:B---3--:R-:W0:Y:S04]  /*1380*/  LDS.128 R4, [UR4] ;  /* 0x00000004ff047984 */ /* 0x008e280008000c00 */
[----:B------:R-:W1:Y:S04]  /*1390*/  LDS.128 R8, [UR4+0x10] ;  /* 0x00001004ff087984 */ /* 0x000e680008000c00 */
[----:B------:R-:W2:Y:S04]  /*13a0*/  LDS R13, [UR4+0x20] ;  /* 0x00002004ff0d7984 */ /* 0x000ea80008000800 */
[----:B0-----:R-:W-:Y:S04]  /*13b0*/  STG.E desc[UR8][R2.64], R4 ;  /* 0x0000000402007986 */ /* 0x001fe8000c101908 */
[----:B------:R-:W-:Y:S04]  /*13c0*/  STG.E desc[UR8][R2.64+0x4], R5 ;  /* 0x0000040502007986 */ /* 0x000fe8000c101908 */
[----:B------:R-:W-:Y:S04]  /*13d0*/  STG.E desc[UR8][R2.64+0x8], R6 ;  /* 0x0000080602007986 */ /* 0x000fe8000c101908 */
[----:B------:R-:W-:Y:S04]  /*13e0*/  STG.E desc[UR8][R2.64+0xc], R7 ;  /* 0x00000c0702007986 */ /* 0x000fe8000c101908 */
[----:B-1----:R-:W-:Y:S04]  /*13f0*/  STG.E desc[UR8][R2.64+0x10], R8 ;  /* 0x0000100802007986 */ /* 0x002fe8000c101908 */
[----:B------:R-:W-:Y:S04]  /*1400*/  STG.E desc[UR8][R2.64+0x14], R9 ;  /* 0x0000140902007986 */ /* 0x000fe8000c101908 */
[----:B------:R-:W-:Y:S04]  /*1410*/  STG.E desc[UR8][R2.64+0x18], R10 ;  /* 0x0000180a02007986 */ /* 0x000fe8000c101908 */
[----:B------:R-:W-:Y:S04]  /*1420*/  STG.E desc[UR8][R2.64+0x1c], R11 ;  /* 0x00001c0b02007986 */ /* 0x000fe8000c101908 */
[----:B--2---:R-:W-:Y:S01]  /*1430*/  STG.E desc[UR8][R2.64+0x20], R13 ;  /* 0x0000200d02007986 */ /* 0x004fe2000c101908 */
[----:B------:R-:W-:Y:S05]  /*1440*/  EXIT ;  /* 0x000000000000794d */ /* 0x000fea0003800000 */
.L_x_9:
[----:B------:R-:W-:-:S00]  /*1450*/  BRA `(.L_x_9) ;  /* 0xfffffffc00fc7947 */ /* 0x000fc0000383ffff */
[----:B------:R-:W-:-:S00]  /*1460*/  NOP ;  /* 0x0000000000007918 */ /* 0x000fc00000000000 */
        /* <DEDUP_REMOVED lines=9> */
.L_x_10:


//--------------------- .nv.shared._Z7minapplPiS_i --------------------------
	.section	.nv.shared._Z7minapplPiS_i,"aw",@nobits
	.sectionflags	@""
	.align	4
.nv.shared._Z7minapplPiS_i:
	.zero		1060


//--------------------- .nv.shared.reserved.0     --------------------------
	.section	.nv.shared.reserved.0,"aw",@nobits
	.weak		__nv_reservedSMEM_offset_0_alias
	.size		__nv_reservedSMEM_offset_0_alias, 0, 64
	.other		__nv_reservedSMEM_offset_0_alias,@"STO_CUDA_RESERVED_SHARED STV_DEFAULT"
__nv_reservedSMEM_offset_0_alias:
	.zero		0
	.zero		64


//--------------------- .nv.constant0._Z7minapplPiS_i --------------------------
	.section	.nv.constant0._Z7minapplPiS_i,"a",@progbits
	.sectionflags	@""
	.align	4
.nv.constant0._Z7minapplPiS_i:
	.zero		916


//--------------------- SYMBOLS --------------------------

	.type		.nv.reservedSmem.offset0,@object
	.size		.nv.reservedSmem.offset0,0x4
	.type		.nv.reservedSmem.cap,@object
	.size		.nv.reservedSmem.cap,0x4
